	.headerflags	@"EF_CUDA_TEXMODE_UNIFIED EF_CUDA_64BIT_ADDRESS EF_CUDA_SM86 EF_CUDA_VIRTUAL_SM(EF_CUDA_SM86)"
	.elftype	@"ET_EXEC"


//--------------------- .nv.info                  --------------------------
	.section	.nv.info,"",@"SHT_CUDA_INFO"
	.align	4


	//----- nvinfo : EIATTR_REGCOUNT
	.align		4
        /*0000*/ 	.byte	0x04, 0x2f
        /*0002*/ 	.short	(.L_1 - .L_0)
	.align		4
.L_0:
        /*0004*/ 	.word	index@(triton_per_fused__softmax_add_10)
        /*0008*/ 	.word	0x00000022


	//----- nvinfo : EIATTR_FRAME_SIZE
	.align		4
.L_1:
        /*000c*/ 	.byte	0x04, 0x11
        /*000e*/ 	.short	(.L_3 - .L_2)
	.align		4
.L_2:
        /*0010*/ 	.word	index@(triton_per_fused__softmax_add_10)
        /*0014*/ 	.word	0x00000000


	//----- nvinfo : EIATTR_MIN_STACK_SIZE
	.align		4
.L_3:
        /*0018*/ 	.byte	0x04, 0x12
        /*001a*/ 	.short	(.L_5 - .L_4)
	.align		4
.L_4:
        /*001c*/ 	.word	index@(triton_per_fused__softmax_add_10)
        /*0020*/ 	.word	0x00000000
.L_5:


//--------------------- .nv.info.triton_per_fused__softmax_add_10 --------------------------
	.section	.nv.info.triton_per_fused__softmax_add_10,"",@"SHT_CUDA_INFO"
	.sectionflags	@""
	.align	4


	//----- nvinfo : EIATTR_CUDA_API_VERSION
	.align		4
        /*0000*/ 	.byte	0x04, 0x37
        /*0002*/ 	.short	(.L_7 - .L_6)
.L_6:
        /*0004*/ 	.word	0x00000080


	//----- nvinfo : EIATTR_SW2861232_WAR
	.align		4
.L_7:
        /*0008*/ 	.byte	0x01, 0x35
	.zero		2


	//----- nvinfo : EIATTR_PARAM_CBANK
	.align		4
        /*000c*/ 	.byte	0x04, 0x0a
        /*000e*/ 	.short	(.L_9 - .L_8)
	.align		4
.L_8:
        /*0010*/ 	.word	index@(.nv.constant0.triton_per_fused__softmax_add_10)
        /*0014*/ 	.short	0x0160
        /*0016*/ 	.short	0x0020


	//----- nvinfo : EIATTR_CBANK_PARAM_SIZE
	.align		4
.L_9:
        /*0018*/ 	.byte	0x03, 0x19
        /*001a*/ 	.short	0x0020


	//----- nvinfo : EIATTR_KPARAM_INFO
	.align		4
        /*001c*/ 	.byte	0x04, 0x17
        /*001e*/ 	.short	(.L_11 - .L_10)
.L_10:
        /*0020*/ 	.word	0x00000000
        /*0024*/ 	.short	0x0004
        /*0026*/ 	.short	0x0018
        /*0028*/ 	.byte	0x00, 0xf4, 0x21, 0x00


	//----- nvinfo : EIATTR_KPARAM_INFO
	.align		4
.L_11:
        /*002c*/ 	.byte	0x04, 0x17
        /*002e*/ 	.short	(.L_13 - .L_12)
.L_12:
        /*0030*/ 	.word	0x00000000
        /*0034*/ 	.short	0x0003
        /*0036*/ 	.short	0x0014
        /*0038*/ 	.byte	0x00, 0xf0, 0x11, 0x00


	//----- nvinfo : EIATTR_KPARAM_INFO
	.align		4
.L_13:
        /*003c*/ 	.byte	0x04, 0x17
        /*003e*/ 	.short	(.L_15 - .L_14)
.L_14:
        /*0040*/ 	.word	0x00000000
        /*0044*/ 	.short	0x0002
        /*0046*/ 	.short	0x0010
        /*0048*/ 	.byte	0x00, 0xf0, 0x11, 0x00


	//----- nvinfo : EIATTR_KPARAM_INFO
	.align		4
.L_15:
        /*004c*/ 	.byte	0x04, 0x17
        /*004e*/ 	.short	(.L_17 - .L_16)
.L_16:
        /*0050*/ 	.word	0x00000000
        /*0054*/ 	.short	0x0001
        /*0056*/ 	.short	0x0008
        /*0058*/ 	.byte	0x00, 0xf4, 0x21, 0x00


	//----- nvinfo : EIATTR_KPARAM_INFO
	.align		4
.L_17:
        /*005c*/ 	.byte	0x04, 0x17
        /*005e*/ 	.short	(.L_19 - .L_18)
.L_18:
        /*0060*/ 	.word	0x00000000
        /*0064*/ 	.short	0x0000
        /*0066*/ 	.short	0x0000
        /*0068*/ 	.byte	0x00, 0xf4, 0x21, 0x00


	//----- nvinfo : EIATTR_MAXREG_COUNT
	.align		4
.L_19:
        /*006c*/ 	.byte	0x03, 0x1b
        /*006e*/ 	.short	0x00ff


	//----- nvinfo : EIATTR_COOP_GROUP_MASK_REGIDS
	.align		4
        /*0070*/ 	.byte	0x04, 0x29
        /*0072*/ 	.short	(.L_21 - .L_20)


	//   ....[0]....
.L_20:
        /*0074*/ 	.word	0xffffffff


	//   ....[1]....
        /*0078*/ 	.word	0xffffffff


	//   ....[2]....
        /*007c*/ 	.word	0xffffffff


	//   ....[3]....
        /*0080*/ 	.word	0xffffffff


	//   ....[4]....
        /*0084*/ 	.word	0xffffffff


	//   ....[5]....
        /*0088*/ 	.word	0xffffffff


	//   ....[6]....
        /*008c*/ 	.word	0xffffffff


	//   ....[7]....
        /*0090*/ 	.word	0xffffffff


	//   ....[8]....
        /*0094*/ 	.word	0xffffffff


	//   ....[9]....
        /*0098*/ 	.word	0xffffffff


	//   ....[10]....
        /*009c*/ 	.word	0xffffffff


	//   ....[11]....
        /*00a0*/ 	.word	0xffffffff


	//   ....[12]....
        /*00a4*/ 	.word	0xffffffff


	//   ....[13]....
        /*00a8*/ 	.word	0xffffffff


	//   ....[14]....
        /*00ac*/ 	.word	0xffffffff


	//   ....[15]....
        /*00b0*/ 	.word	0xffffffff


	//   ....[16]....
        /*00b4*/ 	.word	0xffffffff


	//   ....[17]....
        /*00b8*/ 	.word	0xffffffff


	//   ....[18]....
        /*00bc*/ 	.word	0xffffffff


	//   ....[19]....
        /*00c0*/ 	.word	0xffffffff


	//   ....[20]....
        /*00c4*/ 	.word	0xffffffff


	//   ....[21]....
        /*00c8*/ 	.word	0xffffffff


	//   ....[22]....
        /*00cc*/ 	.word	0xffffffff


	//   ....[23]....
        /*00d0*/ 	.word	0xffffffff


	//   ....[24]....
        /*00d4*/ 	.word	0xffffffff


	//   ....[25]....
        /*00d8*/ 	.word	0xffffffff


	//   ....[26]....
        /*00dc*/ 	.word	0xffffffff


	//   ....[27]....
        /*00e0*/ 	.word	0xffffffff


	//   ....[28]....
        /*00e4*/ 	.word	0xffffffff


	//   ....[29]....
        /*00e8*/ 	.word	0xffffffff


	//   ....[30]....
        /*00ec*/ 	.word	0xffffffff


	//   ....[31]....
        /*00f0*/ 	.word	0xffffffff


	//   ....[32]....
        /*00f4*/ 	.word	0xffffffff


	//   ....[33]....
        /*00f8*/ 	.word	0xffffffff


	//   ....[34]....
        /*00fc*/ 	.word	0xffffffff


	//   ....[35]....
        /*0100*/ 	.word	0xffffffff


	//   ....[36]....
        /*0104*/ 	.word	0xffffffff


	//   ....[37]....
        /*0108*/ 	.word	0xffffffff


	//   ....[38]....
        /*010c*/ 	.word	0xffffffff


	//   ....[39]....
        /*0110*/ 	.word	0xffffffff


	//----- nvinfo : EIATTR_COOP_GROUP_INSTR_OFFSETS
	.align		4
.L_21:
        /*0114*/ 	.byte	0x04, 0x28
        /*0116*/ 	.short	(.L_23 - .L_22)


	//   ....[0]....
.L_22:
        /*0118*/ 	.word	0x00000560


	//   ....[1]....
        /*011c*/ 	.word	0x00000620


	//   ....[2]....
        /*0120*/ 	.word	0x00000660


	//   ....[3]....
        /*0124*/ 	.word	0x00000690


	//   ....[4]....
        /*0128*/ 	.word	0x000006e0


	//   ....[5]....
        /*012c*/ 	.word	0x00000720


	//   ....[6]....
        /*0130*/ 	.word	0x00000750


	//   ....[7]....
        /*0134*/ 	.word	0x00000770


	//   ....[8]....
        /*0138*/ 	.word	0x000007e0


	//   ....[9]....
        /*013c*/ 	.word	0x00000820


	//   ....[10]....
        /*0140*/ 	.word	0x00000850


	//   ....[11]....
        /*0144*/ 	.word	0x00000870


	//   ....[12]....
        /*0148*/ 	.word	0x000008e0


	//   ....[13]....
        /*014c*/ 	.word	0x00000920


	//   ....[14]....
        /*0150*/ 	.word	0x00000950


	//   ....[15]....
        /*0154*/ 	.word	0x00000970


	//   ....[16]....
        /*0158*/ 	.word	0x000009e0


	//   ....[17]....
        /*015c*/ 	.word	0x00000a20


	//   ....[18]....
        /*0160*/ 	.word	0x00000a50


	//   ....[19]....
        /*0164*/ 	.word	0x00000a70


	//   ....[20]....
        /*0168*/ 	.word	0x00000e20


	//   ....[21]....
        /*016c*/ 	.word	0x00000e90


	//   ....[22]....
        /*0170*/ 	.word	0x00000eb0


	//   ....[23]....
        /*0174*/ 	.word	0x00000f00


	//   ....[24]....
        /*0178*/ 	.word	0x00000f10


	//   ....[25]....
        /*017c*/ 	.word	0x00000f40


	//   ....[26]....
        /*0180*/ 	.word	0x00000f50


	//   ....[27]....
        /*0184*/ 	.word	0x00000f80


	//   ....[28]....
        /*0188*/ 	.word	0x00000f90


	//   ....[29]....
        /*018c*/ 	.word	0x00000fc0


	//   ....[30]....
        /*0190*/ 	.word	0x00000fd0


	//   ....[31]....
        /*0194*/ 	.word	0x00001000


	//   ....[32]....
        /*0198*/ 	.word	0x00001010


	//   ....[33]....
        /*019c*/ 	.word	0x00001040


	//   ....[34]....
        /*01a0*/ 	.word	0x00001050


	//   ....[35]....
        /*01a4*/ 	.word	0x00001080


	//   ....[36]....
        /*01a8*/ 	.word	0x00001090


	//   ....[37]....
        /*01ac*/ 	.word	0x000010b0


	//   ....[38]....
        /*01b0*/ 	.word	0x000010d0


	//   ....[39]....
        /*01b4*/ 	.word	0x00001110


	//----- nvinfo : EIATTR_EXIT_INSTR_OFFSETS
	.align		4
.L_23:
        /*01b8*/ 	.byte	0x04, 0x1c
        /*01ba*/ 	.short	(.L_25 - .L_24)


	//   ....[0]....
.L_24:
        /*01bc*/ 	.word	0x00001430


	//   ....[1]....
        /*01c0*/ 	.word	0x00001450


	//----- nvinfo : EIATTR_REQNTID
	.align		4
.L_25:
        /*01c4*/ 	.byte	0x04, 0x10
        /*01c6*/ 	.short	(.L_27 - .L_26)
.L_26:
        /*01c8*/ 	.word	0x00000100
        /*01cc*/ 	.word	0x00000001
        /*01d0*/ 	.word	0x00000001
.L_27:


//--------------------- .nv.callgraph             --------------------------
	.section	.nv.callgraph,"",@"SHT_CUDA_CALLGRAPH"
	.align	4
	.sectionentsize	8
	.align		4
        /*0000*/ 	.word	0x00000000
	.align		4
        /*0004*/ 	.word	0xffffffff
	.align		4
        /*0008*/ 	.word	0x00000000
	.align		4
        /*000c*/ 	.word	0xfffffffe
	.align		4
        /*0010*/ 	.word	0x00000000
	.align		4
        /*0014*/ 	.word	0xfffffffd
	.align		4
        /*0018*/ 	.word	0x00000000
	.align		4
        /*001c*/ 	.word	0xfffffffc


//--------------------- .nv.rel.action            --------------------------
	.section	.nv.rel.action,"",@"SHT_CUDA_RELOCINFO"
	.align	8
	.sectionentsize	8
        /*0000*/ 	.byte	0x73, 0x00, 0x00, 0x00, 0x00, 0x00, 0x00, 0x00, 0x00, 0x00, 0x00, 0x11, 0x25, 0x00, 0x05, 0x36


//--------------------- .nv.constant0.triton_per_fused__softmax_add_10 --------------------------
	.section	.nv.constant0.triton_per_fused__softmax_add_10,"a",@progbits
	.sectionflags	@""
	.align	4
.nv.constant0.triton_per_fused__softmax_add_10:
	.zero		384


//--------------------- .text.triton_per_fused__softmax_add_10 --------------------------
	.section	.text.triton_per_fused__softmax_add_10,"ax",@progbits
	.sectioninfo	@"SHI_REGISTERS=34"
	.align	128
        .global         triton_per_fused__softmax_add_10
        .type           triton_per_fused__softmax_add_10,@function
        .size           triton_per_fused__softmax_add_10,(.L_x_1 - triton_per_fused__softmax_add_10)
        .other          triton_per_fused__softmax_add_10,@"STO_CUDA_ENTRY STV_DEFAULT"
triton_per_fused__softmax_add_10:
.text.triton_per_fused__softmax_add_10:
[----:B------:R-:W-:Y:S02]  /*0000*/  IMAD.MOV.U32 R1, RZ, RZ, c[0x0][0x28] ;  /* 0x00000a00ff017624 */ /* 0x000fe400078e00ff */
[----:B------:R-:W0:Y:S01]  /*0010*/  S2R R4, SR_TID.X ;  /* 0x0000000000047919 */ /* 0x000e220000002100 */
[----:B------:R-:W1:Y:S01]  /*0020*/  S2UR UR4, SR_CTAID.X ;  /* 0x00000000000479c3 */ /* 0x000e620000002500 */
[----:B------:R-:W-:Y:S01]  /*0030*/  IMAD.MOV.U32 R22, RZ, RZ, 0x4 ;  /* 0x00000004ff167424 */ /* 0x000fe200078e00ff */
[----:B0-----:R-:W-:Y:S01]  /*0040*/  SHF.R.U32.HI R0, RZ, 0x5, R4 ;  /* 0x00000005ff007819 */ /* 0x001fe20000011604 */
[----:B-1----:R-:W-:-:S03]  /*0050*/  USHF.L.U32 UR4, UR4, 0x5, URZ ;  /* 0x0000000504047899 */ /* 0x002fc6000800063f */
[----:B------:R-:W-:-:S04]  /*0060*/  SGXT.U32 R0, R0, 0x3 ;  /* 0x000000030000781a */ /* 0x000fc80000000000 */
[----:B------:R-:W-:Y:S02]  /*0070*/  LOP3.LUT R5, R0, UR4, RZ, 0xfc, !PT ;  /* 0x0000000400057c12 */ /* 0x000fe4000f8efcff */
[----:B------:R-:W-:Y:S01]  /*0080*/  LEA.HI R0, R4, UR4, RZ, 0x1b ;  /* 0x0000000404007c11 */ /* 0x000fe2000f8fd8ff */
[----:B------:R-:W-:Y:S01]  /*0090*/  ULDC.64 UR4, c[0x0][0x118] ;  /* 0x0000460000047ab9 */ /* 0x000fe20000000a00 */
[C---:B------:R-:W-:Y:S01]  /*00a0*/  LOP3.LUT R7, R5.reuse, 0x8, RZ, 0xfc, !PT ;  /* 0x0000000805077812 */ /* 0x040fe200078efcff */
[C---:B------:R-:W-:Y:S01]  /*00b0*/  IMAD.HI R2, R5.reuse, 0x51eb851f, RZ ;  /* 0x51eb851f05027827 */ /* 0x040fe200078e02ff */
[----:B------:R-:W-:Y:S02]  /*00c0*/  IADD3 R23, R0, 0x18, RZ ;  /* 0x0000001800177810 */ /* 0x000fe40007ffe0ff */
[----:B------:R-:W-:Y:S01]  /*00d0*/  LOP3.LUT R6, R5, 0x10, RZ, 0xfc, !PT ;  /* 0x0000001005067812 */ /* 0x000fe200078efcff */
[----:B------:R-:W-:Y:S01]  /*00e0*/  IMAD.HI R12, R7, 0x51eb851f, RZ ;  /* 0x51eb851f070c7827 */ /* 0x000fe200078e02ff */
[----:B------:R-:W-:-:S02]  /*00f0*/  SHF.R.U32.HI R3, RZ, 0x1f, R2 ;  /* 0x0000001fff037819 */ /* 0x000fc40000011602 */
[----:B------:R-:W-:Y:S01]  /*0100*/  SHF.L.U32 R0, R4, 0x1, RZ ;  /* 0x0000000104007819 */ /* 0x000fe200000006ff */
[----:B------:R-:W-:Y:S01]  /*0110*/  IMAD.HI R10, R23, 0x51eb851f, RZ ;  /* 0x51eb851f170a7827 */ /* 0x000fe200078e02ff */
[----:B------:R-:W-:Y:S02]  /*0120*/  LEA.HI.SX32 R2, R2, R3, 0x1c ;  /* 0x0000000302027211 */ /* 0x000fe400078fe2ff */
[----:B------:R-:W-:Y:S01]  /*0130*/  LOP3.LUT R4, R0, 0x3e, RZ, 0xc0, !PT ;  /* 0x0000003e00047812 */ /* 0x000fe200078ec0ff */
[----:B------:R-:W-:Y:S01]  /*0140*/  IMAD.HI R13, R6, 0x51eb851f, RZ ;  /* 0x51eb851f060d7827 */ /* 0x000fe200078e02ff */
[----:B------:R-:W-:Y:S02]  /*0150*/  SHF.R.U32.HI R11, RZ, 0x1f, R10 ;  /* 0x0000001fff0b7819 */ /* 0x000fe4000001160a */
[----:B------:R-:W-:Y:S01]  /*0160*/  SHF.R.U32.HI R9, RZ, 0x1f, R12 ;  /* 0x0000001fff097819 */ /* 0x000fe2000001160c */
[----:B------:R-:W-:Y:S01]  /*0170*/  IMAD R3, R2, -0x32, R5 ;  /* 0xffffffce02037824 */ /* 0x000fe200078e0205 */
[----:B------:R-:W-:Y:S01]  /*0180*/  SHF.R.U32.HI R8, RZ, 0x1f, R13 ;  /* 0x0000001fff087819 */ /* 0x000fe2000001160d */
[--C-:B------:R-:W-:Y:S01]  /*0190*/  IMAD R17, R5, 0x32, R4.reuse ;  /* 0x0000003205117824 */ /* 0x100fe200078e0204 */
[----:B------:R-:W-:Y:S01]  /*01a0*/  ISETP.GE.U32.AND P0, PT, R4, 0x32, PT ;  /* 0x000000320400780c */ /* 0x000fe20003f06070 */
[----:B------:R-:W-:Y:S01]  /*01b0*/  IMAD R3, R3, 0x32, R4 ;  /* 0x0000003203037824 */ /* 0x000fe200078e0204 */
[----:B------:R-:W-:Y:S01]  /*01c0*/  LEA.HI.SX32 R0, R10, R11, 0x1c ;  /* 0x0000000b0a007211 */ /* 0x000fe200078fe2ff */
[----:B------:R-:W-:Y:S01]  /*01d0*/  IMAD.WIDE R14, R17, R22, c[0x0][0x168] ;  /* 0x00005a00110e7625 */ /* 0x000fe200078e0216 */
[----:B------:R-:W-:-:S02]  /*01e0*/  LEA.HI.SX32 R12, R12, R9, 0x1c ;  /* 0x000000090c0c7211 */ /* 0x000fc400078fe2ff */
[----:B------:R-:W-:Y:S01]  /*01f0*/  LEA.HI.SX32 R13, R13, R8, 0x1c ;  /* 0x000000080d0d7211 */ /* 0x000fe200078fe2ff */
[----:B------:R-:W-:Y:S01]  /*0200*/  IMAD R9, R0, -0x32, R23 ;  /* 0xffffffce00097824 */ /* 0x000fe200078e0217 */
[----:B------:R-:W-:Y:S01]  /*0210*/  ISETP.LT.AND P3, PT, R5, 0x190, !P0 ;  /* 0x000001900500780c */ /* 0x000fe20004761270 */
[----:B------:R-:W-:Y:S01]  /*0220*/  IMAD R25, R2, 0x9e0, R3 ;  /* 0x000009e002197824 */ /* 0x000fe200078e0203 */
[----:B------:R-:W-:Y:S01]  /*0230*/  ISETP.LT.AND P1, PT, R23, 0x190, !P0 ;  /* 0x000001901700780c */ /* 0x000fe20004721270 */
[----:B------:R-:W-:Y:S01]  /*0240*/  IMAD R5, R13, -0x32, R6 ;  /* 0xffffffce0d057824 */ /* 0x000fe200078e0206 */
[----:B------:R-:W-:Y:S01]  /*0250*/  ISETP.LT.AND P2, PT, R6, 0x190, !P0 ;  /* 0x000001900600780c */ /* 0x000fe20004741270 */
[----:B------:R-:W-:Y:S01]  /*0260*/  CS2R R2, SRZ ;  /* 0x0000000000027805 */ /* 0x000fe2000001ff00 */
[----:B------:R-:W-:Y:S01]  /*0270*/  ISETP.LT.AND P0, PT, R7, 0x190, !P0 ;  /* 0x000001900700780c */ /* 0x000fe20004701270 */
[----:B------:R-:W-:Y:S01]  /*0280*/  IMAD R7, R12, -0x32, R7 ;  /* 0xffffffce0c077824 */ /* 0x000fe200078e0207 */
[----:B------:R-:W-:Y:S01]  /*0290*/  CS2R R10, SRZ ;  /* 0x00000000000a7805 */ /* 0x000fe2000001ff00 */
[----:B------:R-:W-:-:S02]  /*02a0*/  IMAD R23, R23, 0x32, R4 ;  /* 0x0000003217177824 */ /* 0x000fc400078e0204 */
[--C-:B------:R-:W-:Y:S02]  /*02b0*/  IMAD R21, R9, 0x32, R4.reuse ;  /* 0x0000003209157824 */ /* 0x100fe400078e0204 */
[--C-:B------:R-:W-:Y:S01]  /*02c0*/  IMAD R19, R7, 0x32, R4.reuse ;  /* 0x0000003207137824 */ /* 0x100fe200078e0204 */
[----:B------:R0:W2:Y:S01]  /*02d0*/  @P3 LDG.E.64 R2, [R14.64] ;  /* 0x000000040e023981 */ /* 0x0000a2000c1e1b00 */
[----:B------:R-:W-:Y:S02]  /*02e0*/  IMAD R16, R5, 0x32, R4 ;  /* 0x0000003205107824 */ /* 0x000fe400078e0204 */
[----:B------:R-:W-:-:S05]  /*02f0*/  IMAD.WIDE R4, R25, R22, c[0x0][0x160] ;  /* 0x0000580019047625 */ /* 0x000fca00078e0216 */
[----:B------:R-:W2:Y:S01]  /*0300*/  @P3 LDG.E.64 R10, [R4.64] ;  /* 0x00000004040a3981 */ /* 0x000ea2000c1e1b00 */
[----:B------:R-:W-:Y:S01]  /*0310*/  IADD3 R27, R17, 0x190, RZ ;  /* 0x00000190111b7810 */ /* 0x000fe20007ffe0ff */
[----:B0-----:R-:W-:Y:S01]  /*0320*/  IMAD R15, R12, 0x9e0, R19 ;  /* 0x000009e00c0f7824 */ /* 0x001fe200078e0213 */
[----:B------:R-:W-:Y:S01]  /*0330*/  CS2R R8, SRZ ;  /* 0x0000000000087805 */ /* 0x000fe2000001ff00 */
[----:B------:R-:W-:Y:S02]  /*0340*/  CS2R R24, SRZ ;  /* 0x0000000000187805 */ /* 0x000fe4000001ff00 */
[----:B------:R-:W-:-:S04]  /*0350*/  IMAD.WIDE R26, R27, R22, c[0x0][0x168] ;  /* 0x00005a001b1a7625 */ /* 0x000fc800078e0216 */
[-C--:B------:R-:W-:Y:S01]  /*0360*/  IMAD.WIDE R14, R15, R22.reuse, c[0x0][0x160] ;  /* 0x000058000f0e7625 */ /* 0x080fe200078e0216 */
[----:B------:R-:W-:Y:S01]  /*0370*/  IADD3 R29, R17, 0x320, RZ ;  /* 0x00000320111d7810 */ /* 0x000fe20007ffe0ff */
[----:B------:R0:W3:Y:S02]  /*0380*/  @P0 LDG.E.64 R8, [R26.64] ;  /* 0x000000041a080981 */ /* 0x0000e4000c1e1b00 */
[----:B------:R-:W-:Y:S02]  /*0390*/  IMAD R13, R13, 0x9e0, R16 ;  /* 0x000009e00d0d7824 */ /* 0x000fe400078e0210 */
[----:B------:R-:W3:Y:S01]  /*03a0*/  @P0 LDG.E.64 R24, [R14.64] ;  /* 0x000000040e180981 */ /* 0x000ee2000c1e1b00 */
[----:B------:R-:W-:Y:S01]  /*03b0*/  IMAD R31, R0, 0x9e0, R21 ;  /* 0x000009e0001f7824 */ /* 0x000fe200078e0215 */
[----:B------:R-:W-:Y:S01]  /*03c0*/  CS2R R6, SRZ ;  /* 0x0000000000067805 */ /* 0x000fe2000001ff00 */
[----:B------:R-:W-:Y:S01]  /*03d0*/  CS2R R20, SRZ ;  /* 0x0000000000147805 */ /* 0x000fe2000001ff00 */
[----:B------:R-:W-:Y:S01]  /*03e0*/  IMAD.WIDE R28, R29, R22, c[0x0][0x168] ;  /* 0x00005a001d1c7625 */ /* 0x000fe200078e0216 */
[----:B------:R-:W-:-:S03]  /*03f0*/  CS2R R16, SRZ ;  /* 0x0000000000107805 */ /* 0x000fc6000001ff00 */
[-C--:B------:R-:W-:Y:S01]  /*0400*/  IMAD.WIDE R12, R13, R22.reuse, c[0x0][0x160] ;  /* 0x000058000d0c7625 */ /* 0x080fe200078e0216 */
[----:B------:R-:W-:Y:S01]  /*0410*/  CS2R R18, SRZ ;  /* 0x0000000000127805 */ /* 0x000fe2000001ff00 */
[----:B------:R1:W4:Y:S02]  /*0420*/  @P2 LDG.E.64 R6, [R28.64] ;  /* 0x000000041c062981 */ /* 0x000324000c1e1b00 */
[-C--:B0-----:R-:W-:Y:S02]  /*0430*/  IMAD.WIDE R26, R23, R22.reuse, c[0x0][0x168] ;  /* 0x00005a00171a7625 */ /* 0x081fe400078e0216 */
[----:B------:R-:W4:Y:S02]  /*0440*/  @P2 LDG.E.64 R20, [R12.64] ;  /* 0x000000040c142981 */ /* 0x000f24000c1e1b00 */
[----:B------:R-:W-:Y:S02]  /*0450*/  IMAD.WIDE R22, R31, R22, c[0x0][0x160] ;  /* 0x000058001f167625 */ /* 0x000fe400078e0216 */
[----:B------:R0:W5:Y:S04]  /*0460*/  @P1 LDG.E.64 R16, [R26.64] ;  /* 0x000000041a101981 */ /* 0x000168000c1e1b00 */
[----:B------:R-:W5:Y:S01]  /*0470*/  @P1 LDG.E.64 R18, [R22.64] ;  /* 0x0000000416121981 */ /* 0x000f62000c1e1b00 */
[----:B--2---:R-:W-:Y:S01]  /*0480*/  FADD R3, R11, R3 ;  /* 0x000000030b037221 */ /* 0x004fe20000000000 */
[----:B------:R-:W-:-:S04]  /*0490*/  FADD R11, R10, R2 ;  /* 0x000000020a0b7221 */ /* 0x000fc80000000000 */
[----:B-1----:R-:W-:Y:S02]  /*04a0*/  FSEL R29, R3, -INF , P3 ;  /* 0xff800000031d7808 */ /* 0x002fe40001800000 */
[----:B------:R-:W-:-:S04]  /*04b0*/  FSEL R0, R11, -INF , P3 ;  /* 0xff8000000b007808 */ /* 0x000fc80001800000 */
[----:B------:R-:W-:Y:S01]  /*04c0*/  FSETP.GT.AND P5, PT, R0, R29, PT ;  /* 0x0000001d0000720b */ /* 0x000fe20003fa4000 */
[----:B---3--:R-:W-:Y:S01]  /*04d0*/  FADD R8, R24, R8 ;  /* 0x0000000818087221 */ /* 0x008fe20000000000 */
[----:B------:R-:W-:Y:S01]  /*04e0*/  FADD R9, R25, R9 ;  /* 0x0000000919097221 */ /* 0x000fe20000000000 */
[----:B------:R-:W-:-:S03]  /*04f0*/  FSETP.NAN.AND P4, PT, R0, R0, PT ;  /* 0x000000000000720b */ /* 0x000fc60003f88000 */
[----:B------:R-:W-:Y:S02]  /*0500*/  FSEL R2, R8, -INF , P0 ;  /* 0xff80000008027808 */ /* 0x000fe40000000000 */
[----:B------:R-:W-:-:S05]  /*0510*/  FSEL R25, R9, -INF , P0 ;  /* 0xff80000009197808 */ /* 0x000fca0000000000 */
[----:B------:R-:W-:Y:S02]  /*0520*/  @!P5 FSEL R0, R0, R29, P4 ;  /* 0x0000001d0000d208 */ /* 0x000fe40002000000 */
[----:B------:R-:W-:Y:S01]  /*0530*/  FSETP.GT.AND P5, PT, R2, R25, PT ;  /* 0x000000190200720b */ /* 0x000fe20003fa4000 */
[----:B----4-:R-:W-:Y:S01]  /*0540*/  FADD R6, R20, R6 ;  /* 0x0000000614067221 */ /* 0x010fe20000000000 */
[----:B------:R-:W-:Y:S01]  /*0550*/  FADD R7, R21, R7 ;  /* 0x0000000715077221 */ /* 0x000fe20000000000 */
[----:B0-----:R-:W0:Y:S03]  /*0560*/  SHFL.BFLY PT, R27, R0, 0x10, 0x1f ;  /* 0x0e001f00001b7f89 */ /* 0x001e2600000e0000 */
[----:B------:R-:W-:Y:S02]  /*0570*/  FSEL R10, R6, -INF , P2 ;  /* 0xff800000060a7808 */ /* 0x000fe40001000000 */
[----:B------:R-:W-:Y:S01]  /*0580*/  FSEL R21, R7, -INF , P2 ;  /* 0xff80000007157808 */ /* 0x000fe20001000000 */
[----:B-----5:R-:W-:Y:S01]  /*0590*/  FADD R16, R18, R16 ;  /* 0x0000001012107221 */ /* 0x020fe20000000000 */
[----:B------:R-:W-:Y:S01]  /*05a0*/  FADD R18, R19, R17 ;  /* 0x0000001113127221 */ /* 0x000fe20000000000 */
[----:B------:R-:W-:-:S02]  /*05b0*/  FSETP.NAN.AND P6, PT, R2, R2, PT ;  /* 0x000000020200720b */ /* 0x000fc40003fc8000 */
[----:B------:R-:W-:Y:S02]  /*05c0*/  FSETP.GT.AND P4, PT, R10, R21, PT ;  /* 0x000000150a00720b */ /* 0x000fe40003f84000 */
[----:B------:R-:W-:Y:S02]  /*05d0*/  FSEL R17, R16, -INF , P1 ;  /* 0xff80000010117808 */ /* 0x000fe40000800000 */
[----:B------:R-:W-:Y:S02]  /*05e0*/  FSEL R20, R18, -INF , P1 ;  /* 0xff80000012147808 */ /* 0x000fe40000800000 */
[----:B------:R-:W-:Y:S02]  /*05f0*/  @!P5 FSEL R2, R2, R25, P6 ;  /* 0x000000190202d208 */ /* 0x000fe40003000000 */
[----:B------:R-:W-:Y:S02]  /*0600*/  FSETP.GT.AND P5, PT, R17, R20, PT ;  /* 0x000000141100720b */ /* 0x000fe40003fa4000 */
[C---:B------:R-:W-:Y:S01]  /*0610*/  FSETP.NAN.AND P6, PT, R10.reuse, R10, PT ;  /* 0x0000000a0a00720b */ /* 0x040fe20003fc8000 */
[----:B------:R-:W1:Y:S03]  /*0620*/  SHFL.BFLY PT, R25, R2, 0x10, 0x1f ;  /* 0x0e001f0002197f89 */ /* 0x000e6600000e0000 */
[----:B------:R-:W-:-:S02]  /*0630*/  @!P4 FSEL R10, R10, R21, P6 ;  /* 0x000000150a0ac208 */ /* 0x000fc40003000000 */
[C---:B------:R-:W-:Y:S02]  /*0640*/  FSETP.NAN.AND P6, PT, R17.reuse, R17, PT ;  /* 0x000000111100720b */ /* 0x040fe40003fc8000 */
[----:B0-----:R-:W-:Y:S01]  /*0650*/  FSETP.GT.AND P4, PT, R0, R27, PT ;  /* 0x0000001b0000720b */ /* 0x001fe20003f84000 */
[----:B------:R-:W0:Y:S02]  /*0660*/  SHFL.BFLY PT, R29, R10, 0x10, 0x1f ;  /* 0x0e001f000a1d7f89 */ /* 0x000e2400000e0000 */
[----:B------:R-:W-:Y:S02]  /*0670*/  @!P5 FSEL R17, R17, R20, P6 ;  /* 0x000000141111d208 */ /* 0x000fe40003000000 */
[----:B------:R-:W-:-:S03]  /*0680*/  FSETP.NAN.AND P5, PT, R2, R2, PT ;  /* 0x000000020200720b */ /* 0x000fc60003fa8000 */
[----:B------:R-:W2:Y:S01]  /*0690*/  SHFL.BFLY PT, R20, R17, 0x10, 0x1f ;  /* 0x0e001f0011147f89 */ /* 0x000ea200000e0000 */
[----:B------:R-:W-:-:S04]  /*06a0*/  FSETP.NAN.AND P6, PT, R0, R0, PT ;  /* 0x000000000000720b */ /* 0x000fc80003fc8000 */
[----:B------:R-:W-:Y:S02]  /*06b0*/  @!P4 FSEL R0, R0, R27, P6 ;  /* 0x0000001b0000c208 */ /* 0x000fe40003000000 */
[----:B------:R-:W-:Y:S02]  /*06c0*/  FSETP.NAN.AND P4, PT, R10, R10, PT ;  /* 0x0000000a0a00720b */ /* 0x000fe40003f88000 */
[CC--:B-1----:R-:W-:Y:S01]  /*06d0*/  FSETP.GT.AND P6, PT, R2.reuse, R25.reuse, PT ;  /* 0x000000190200720b */ /* 0x0c2fe20003fc4000 */
[----:B------:R-:W1:Y:S03]  /*06e0*/  SHFL.BFLY PT, R19, R0, 0x8, 0x1f ;  /* 0x0d001f0000137f89 */ /* 0x000e6600000e0000 */
[----:B------:R-:W-:Y:S02]  /*06f0*/  @!P5 FSEL R2, R2, R25, P6 ;  /* 0x000000190202d208 */ /* 0x000fe40003000000 */
[----:B------:R-:W-:-:S02]  /*0700*/  FSETP.NAN.AND P5, PT, R17, R17, PT ;  /* 0x000000111100720b */ /* 0x000fc40003fa8000 */
[CC--:B0-----:R-:W-:Y:S01]  /*0710*/  FSETP.GT.AND P6, PT, R10.reuse, R29.reuse, PT ;  /* 0x0000001d0a00720b */ /* 0x0c1fe20003fc4000 */
[----:B------:R-:W0:Y:S03]  /*0720*/  SHFL.BFLY PT, R21, R2, 0x8, 0x1f ;  /* 0x0d001f0002157f89 */ /* 0x000e2600000e0000 */
[----:B------:R-:W-:Y:S02]  /*0730*/  @!P4 FSEL R10, R10, R29, P6 ;  /* 0x0000001d0a0ac208 */ /* 0x000fe40003000000 */
[----:B--2---:R-:W-:-:S03]  /*0740*/  FSETP.GT.AND P4, PT, R17, R20, PT ;  /* 0x000000141100720b */ /* 0x004fc60003f84000 */
[----:B------:R-:W2:Y:S02]  /*0750*/  SHFL.BFLY PT, R25, R10, 0x8, 0x1f ;  /* 0x0d001f000a197f89 */ /* 0x000ea400000e0000 */
[----:B------:R-:W-:-:S05]  /*0760*/  @!P5 FSEL R17, R17, R20, P4 ;  /* 0x000000141111d208 */ /* 0x000fca0002000000 */
[----:B------:R-:W3:Y:S01]  /*0770*/  SHFL.BFLY PT, R20, R17, 0x8, 0x1f ;  /* 0x0d001f0011147f89 */ /* 0x000ee200000e0000 */
[C---:B-1----:R-:W-:Y:S02]  /*0780*/  FSETP.GT.AND P5, PT, R0.reuse, R19, PT ;  /* 0x000000130000720b */ /* 0x042fe40003fa4000 */
[----:B------:R-:W-:Y:S02]  /*0790*/  FSETP.NAN.AND P6, PT, R0, R0, PT ;  /* 0x000000000000720b */ /* 0x000fe40003fc8000 */
[----:B0-----:R-:W-:-:S09]  /*07a0*/  FSETP.GT.AND P4, PT, R2, R21, PT ;  /* 0x000000150200720b */ /* 0x001fd20003f84000 */
[----:B------:R-:W-:Y:S02]  /*07b0*/  @!P5 FSEL R0, R0, R19, P6 ;  /* 0x000000130000d208 */ /* 0x000fe40003000000 */
[----:B------:R-:W-:Y:S02]  /*07c0*/  FSETP.NAN.AND P6, PT, R2, R2, PT ;  /* 0x000000020200720b */ /* 0x000fe40003fc8000 */
[----:B--2---:R-:W-:Y:S01]  /*07d0*/  FSETP.GT.AND P5, PT, R10, R25, PT ;  /* 0x000000190a00720b */ /* 0x004fe20003fa4000 */
[----:B------:R-:W0:Y:S01]  /*07e0*/  SHFL.BFLY PT, R19, R0, 0x4, 0x1f ;  /* 0x0c801f0000137f89 */ /* 0x000e2200000e0000 */
[----:B------:R-:W-:Y:S02]  /*07f0*/  @!P4 FSEL R2, R2, R21, P6 ;  /* 0x000000150202c208 */ /* 0x000fe40003000000 */
[----:B---3--:R-:W-:Y:S02]  /*0800*/  FSETP.GT.AND P4, PT, R17, R20, PT ;  /* 0x000000141100720b */ /* 0x008fe40003f84000 */
[C---:B------:R-:W-:Y:S01]  /*0810*/  FSETP.NAN.AND P6, PT, R10.reuse, R10, PT ;  /* 0x0000000a0a00720b */ /* 0x040fe20003fc8000 */
[----:B------:R-:W1:Y:S06]  /*0820*/  SHFL.BFLY PT, R21, R2, 0x4, 0x1f ;  /* 0x0c801f0002157f89 */ /* 0x000e6c00000e0000 */
[----:B------:R-:W-:-:S02]  /*0830*/  @!P5 FSEL R10, R10, R25, P6 ;  /* 0x000000190a0ad208 */ /* 0x000fc40003000000 */
[----:B------:R-:W-:-:S03]  /*0840*/  FSETP.NAN.AND P5, PT, R17, R17, PT ;  /* 0x000000111100720b */ /* 0x000fc60003fa8000 */
[----:B------:R-:W2:Y:S01]  /*0850*/  SHFL.BFLY PT, R25, R10, 0x4, 0x1f ;  /* 0x0c801f000a197f89 */ /* 0x000ea200000e0000 */
[----:B------:R-:W-:-:S05]  /*0860*/  @!P4 FSEL R17, R17, R20, P5 ;  /* 0x000000141111c208 */ /* 0x000fca0002800000 */
[----:B------:R-:W3:Y:S01]  /*0870*/  SHFL.BFLY PT, R20, R17, 0x4, 0x1f ;  /* 0x0c801f0011147f89 */ /* 0x000ee200000e0000 */
[C---:B0-----:R-:W-:Y:S02]  /*0880*/  FSETP.GT.AND P5, PT, R0.reuse, R19, PT ;  /* 0x000000130000720b */ /* 0x041fe40003fa4000 */
[----:B------:R-:W-:Y:S02]  /*0890*/  FSETP.NAN.AND P6, PT, R0, R0, PT ;  /* 0x000000000000720b */ /* 0x000fe40003fc8000 */
[----:B-1----:R-:W-:-:S09]  /*08a0*/  FSETP.GT.AND P4, PT, R2, R21, PT ;  /* 0x000000150200720b */ /* 0x002fd20003f84000 */
        /* <DEDUP_REMOVED lines=34> */
[----:B--2---:R-:W-:Y:S02]  /*0ad0*/  FSETP.GT.AND P5, PT, R10, R25, PT ;  /* 0x000000190a00720b */ /* 0x004fe40003fa4000 */
[----:B------:R-:W-:Y:S02]  /*0ae0*/  @!P4 FSEL R2, R2, R21, P6 ;  /* 0x000000150202c208 */ /* 0x000fe40003000000 */
[----:B---3--:R-:W-:Y:S01]  /*0af0*/  FSETP.GT.AND P6, PT, R17, R20, PT ;  /* 0x000000141100720b */ /* 0x008fe20003fc4000 */
[--C-:B------:R-:W-:Y:S01]  /*0b00*/  FADD R11, R11, -R0.reuse ;  /* 0x800000000b0b7221 */ /* 0x100fe20000000000 */
[----:B------:R-:W-:Y:S01]  /*0b10*/  FSETP.NAN.AND P4, PT, R10, R10, PT ;  /* 0x0000000a0a00720b */ /* 0x000fe20003f88000 */
[----:B------:R-:W-:-:S02]  /*0b20*/  FADD R0, R3, -R0 ;  /* 0x8000000003007221 */ /* 0x000fc40000000000 */
[----:B------:R-:W-:-:S04]  /*0b30*/  FMUL R11, R11, 1.4426950216293334961 ;  /* 0x3fb8aa3b0b0b7820 */ /* 0x000fc80000400000 */
[----:B------:R-:W-:Y:S01]  /*0b40*/  @!P5 FSEL R10, R10, R25, P4 ;  /* 0x000000190a0ad208 */ /* 0x000fe20002000000 */
[----:B------:R-:W-:Y:S01]  /*0b50*/  FMUL R19, R0, 1.4426950216293334961 ;  /* 0x3fb8aa3b00137820 */ /* 0x000fe20000400000 */
[----:B------:R-:W-:Y:S02]  /*0b60*/  FSETP.NAN.AND P5, PT, R17, R17, PT ;  /* 0x000000111100720b */ /* 0x000fe40003fa8000 */
[----:B------:R-:W-:Y:S02]  /*0b70*/  FSETP.GEU.AND P4, PT, R11, -126, PT ;  /* 0xc2fc00000b00780b */ /* 0x000fe40003f8e000 */
[----:B------:R-:W-:Y:S02]  /*0b80*/  @!P6 FSEL R17, R17, R20, P5 ;  /* 0x000000141111e208 */ /* 0x000fe40002800000 */
[----:B------:R-:W-:Y:S01]  /*0b90*/  FSETP.GEU.AND P6, PT, R19, -126, PT ;  /* 0xc2fc00001300780b */ /* 0x000fe20003fce000 */
[----:B------:R-:W-:-:S04]  /*0ba0*/  FADD R8, R8, -R2 ;  /* 0x8000000208087221 */ /* 0x000fc80000000000 */
[----:B------:R-:W-:-:S04]  /*0bb0*/  FMUL R8, R8, 1.4426950216293334961 ;  /* 0x3fb8aa3b08087820 */ /* 0x000fc80000400000 */
[----:B------:R-:W-:-:S04]  /*0bc0*/  @!P4 FMUL R11, R11, 0.5 ;  /* 0x3f0000000b0bc820 */ /* 0x000fc80000400000 */
[----:B------:R-:W-:Y:S01]  /*0bd0*/  @!P6 FMUL R19, R19, 0.5 ;  /* 0x3f0000001313e820 */ /* 0x000fe20000400000 */
[----:B------:R0:W1:Y:S01]  /*0be0*/  MUFU.EX2 R0, R11 ;  /* 0x0000000b00007308 */ /* 0x0000620000000800 */
[----:B------:R-:W-:-:S07]  /*0bf0*/  FSETP.GEU.AND P5, PT, R8, -126, PT ;  /* 0xc2fc00000800780b */ /* 0x000fce0003fae000 */
[----:B------:R-:W2:Y:S01]  /*0c00*/  MUFU.EX2 R3, R19 ;  /* 0x0000001300037308 */ /* 0x000ea20000000800 */
[----:B------:R-:W-:Y:S01]  /*0c10*/  FADD R2, R9, -R2 ;  /* 0x8000000209027221 */ /* 0x000fe20000000000 */
[----:B------:R-:W-:-:S03]  /*0c20*/  FADD R6, R6, -R10 ;  /* 0x8000000a06067221 */ /* 0x000fc60000000000 */
[----:B------:R-:W-:Y:S01]  /*0c30*/  FMUL R20, R2, 1.4426950216293334961 ;  /* 0x3fb8aa3b02147820 */ /* 0x000fe20000400000 */
[----:B0-----:R-:W-:Y:S01]  /*0c40*/  FMUL R11, R6, 1.4426950216293334961 ;  /* 0x3fb8aa3b060b7820 */ /* 0x001fe20000400000 */
[----:B------:R-:W-:Y:S01]  /*0c50*/  @!P5 FMUL R8, R8, 0.5 ;  /* 0x3f0000000808d820 */ /* 0x000fe20000400000 */
[----:B-1----:R-:W-:Y:S02]  /*0c60*/  @!P4 FMUL R0, R0, R0 ;  /* 0x000000000000c220 */ /* 0x002fe40000400000 */
[----:B------:R-:W-:Y:S01]  /*0c70*/  FSETP.GEU.AND P4, PT, R20, -126, PT ;  /* 0xc2fc00001400780b */ /* 0x000fe20003f8e000 */
[----:B------:R-:W0:Y:S01]  /*0c80*/  MUFU.EX2 R2, R8 ;  /* 0x0000000800027308 */ /* 0x000e220000000800 */
[----:B--2---:R-:W-:Y:S01]  /*0c90*/  @!P6 FMUL R3, R3, R3 ;  /* 0x000000030303e220 */ /* 0x004fe20000400000 */
[----:B------:R-:W-:Y:S01]  /*0ca0*/  FSETP.GEU.AND P6, PT, R11, -126, PT ;  /* 0xc2fc00000b00780b */ /* 0x000fe20003fce000 */
[----:B------:R-:W-:-:S09]  /*0cb0*/  FADD R7, R7, -R10 ;  /* 0x8000000a07077221 */ /* 0x000fd20000000000 */
[----:B------:R-:W-:Y:S01]  /*0cc0*/  @!P4 FMUL R20, R20, 0.5 ;  /* 0x3f0000001414c820 */ /* 0x000fe20000400000 */
[----:B------:R-:W-:Y:S02]  /*0cd0*/  FMUL R10, R7, 1.4426950216293334961 ;  /* 0x3fb8aa3b070a7820 */ /* 0x000fe40000400000 */
[----:B------:R-:W-:Y:S01]  /*0ce0*/  @!P6 FMUL R11, R11, 0.5 ;  /* 0x3f0000000b0be820 */ /* 0x000fe20000400000 */
[----:B------:R-:W1:Y:S01]  /*0cf0*/  MUFU.EX2 R9, R20 ;  /* 0x0000001400097308 */ /* 0x000e620000000800 */
[----:B0-----:R-:W-:Y:S01]  /*0d00*/  @!P5 FMUL R2, R2, R2 ;  /* 0x000000020202d220 */ /* 0x001fe20000400000 */
[----:B------:R-:W-:-:S06]  /*0d10*/  FSETP.GEU.AND P5, PT, R10, -126, PT ;  /* 0xc2fc00000a00780b */ /* 0x000fcc0003fae000 */
[----:B------:R-:W0:Y:S01]  /*0d20*/  MUFU.EX2 R6, R11 ;  /* 0x0000000b00067308 */ /* 0x000e220000000800 */
[--C-:B------:R-:W-:Y:S01]  /*0d30*/  FADD R16, R16, -R17.reuse ;  /* 0x8000001110107221 */ /* 0x100fe20000000000 */
[----:B------:R-:W-:-:S03]  /*0d40*/  FADD R17, R18, -R17 ;  /* 0x8000001112117221 */ /* 0x000fc60000000000 */
[----:B------:R-:W-:Y:S01]  /*0d50*/  FMUL R16, R16, 1.4426950216293334961 ;  /* 0x3fb8aa3b10107820 */ /* 0x000fe20000400000 */
[----:B------:R-:W-:Y:S01]  /*0d60*/  FMUL R17, R17, 1.4426950216293334961 ;  /* 0x3fb8aa3b11117820 */ /* 0x000fe20000400000 */
[----:B------:R-:W-:Y:S01]  /*0d70*/  @!P5 FMUL R10, R10, 0.5 ;  /* 0x3f0000000a0ad820 */ /* 0x000fe20000400000 */
[----:B-1----:R-:W-:Y:S02]  /*0d80*/  @!P4 FMUL R9, R9, R9 ;  /* 0x000000090909c220 */ /* 0x002fe40000400000 */
[----:B------:R-:W-:Y:S01]  /*0d90*/  FSETP.GEU.AND P4, PT, R16, -126, PT ;  /* 0xc2fc00001000780b */ /* 0x000fe20003f8e000 */
[----:B------:R-:W1:Y:S01]  /*0da0*/  MUFU.EX2 R7, R10 ;  /* 0x0000000a00077308 */ /* 0x000e620000000800 */
[----:B0-----:R-:W-:Y:S01]  /*0db0*/  @!P6 FMUL R6, R6, R6 ;  /* 0x000000060606e220 */ /* 0x001fe20000400000 */
[----:B------:R-:W-:Y:S01]  /*0dc0*/  FSETP.GEU.AND P6, PT, R17, -126, PT ;  /* 0xc2fc00001100780b */ /* 0x000fe20003fce000 */
[----:B------:R-:W-:-:S09]  /*0dd0*/  FADD R11, R0, R3 ;  /* 0x00000003000b7221 */ /* 0x000fd20000000000 */
[----:B------:R-:W-:Y:S01]  /*0de0*/  @!P4 FMUL R16, R16, 0.5 ;  /* 0x3f0000001010c820 */ /* 0x000fe20000400000 */
[----:B------:R-:W-:Y:S02]  /*0df0*/  FSEL R18, R11, RZ, P3 ;  /* 0x000000ff0b127208 */ /* 0x000fe40001800000 */
[----:B------:R-:W-:Y:S01]  /*0e00*/  @!P6 FMUL R17, R17, 0.5 ;  /* 0x3f0000001111e820 */ /* 0x000fe20000400000 */
[----:B------:R-:W0:Y:S02]  /*0e10*/  MUFU.EX2 R8, R16 ;  /* 0x0000001000087308 */ /* 0x000e240000000800 */
[----:B------:R-:W2:Y:S01]  /*0e20*/  SHFL.BFLY PT, R21, R18, 0x10, 0x1f ;  /* 0x0e001f0012157f89 */ /* 0x000ea200000e0000 */
[----:B-1----:R-:W-:Y:S01]  /*0e30*/  @!P5 FMUL R7, R7, R7 ;  /* 0x000000070707d220 */ /* 0x002fe20000400000 */
[----:B------:R-:W-:-:S04]  /*0e40*/  FADD R19, R2, R9 ;  /* 0x0000000902137221 */ /* 0x000fc80000000000 */
[----:B------:R-:W1:Y:S01]  /*0e50*/  MUFU.EX2 R11, R17 ;  /* 0x00000011000b7308 */ /* 0x000e620000000800 */
[----:B------:R-:W-:Y:S01]  /*0e60*/  FADD R20, R6, R7 ;  /* 0x0000000706147221 */ /* 0x000fe20000000000 */
[----:B------:R-:W-:-:S04]  /*0e70*/  FSEL R19, R19, RZ, P0 ;  /* 0x000000ff13137208 */ /* 0x000fc80000000000 */
[----:B------:R-:W-:Y:S01]  /*0e80*/  FSEL R20, R20, RZ, P2 ;  /* 0x000000ff14147208 */ /* 0x000fe20001000000 */
[----:B------:R-:W3:Y:S01]  /*0e90*/  SHFL.BFLY PT, R24, R19, 0x10, 0x1f ;  /* 0x0e001f0013187f89 */ /* 0x000ee200000e0000 */
[----:B0-----:R-:W-:-:S03]  /*0ea0*/  @!P4 FMUL R8, R8, R8 ;  /* 0x000000080808c220 */ /* 0x001fc60000400000 */
[----:B------:R-:W0:Y:S01]  /*0eb0*/  SHFL.BFLY PT, R25, R20, 0x10, 0x1f ;  /* 0x0e001f0014197f89 */ /* 0x000e2200000e0000 */
[----:B-1----:R-:W-:-:S04]  /*0ec0*/  @!P6 FMUL R11, R11, R11 ;  /* 0x0000000b0b0be220 */ /* 0x002fc80000400000 */
[----:B------:R-:W-:Y:S01]  /*0ed0*/  FADD R10, R8, R11 ;  /* 0x0000000b080a7221 */ /* 0x000fe20000000000 */
[----:B--2---:R-:W-:-:S04]  /*0ee0*/  FADD R21, R18, R21 ;  /* 0x0000001512157221 */ /* 0x004fc80000000000 */
[----:B------:R-:W-:Y:S01]  /*0ef0*/  FSEL R10, R10, RZ, P1 ;  /* 0x000000ff0a0a7208 */ /* 0x000fe20000800000 */
[----:B------:R-:W1:Y:S04]  /*0f00*/  SHFL.BFLY PT, R16, R21, 0x8, 0x1f ;  /* 0x0d001f0015107f89 */ /* 0x000e6800000e0000 */
[----:B------:R-:W2:Y:S01]  /*0f10*/  SHFL.BFLY PT, R17, R10, 0x10, 0x1f ;  /* 0x0e001f000a117f89 */ /* 0x000ea200000e0000 */
[----:B---3--:R-:W-:Y:S01]  /*0f20*/  FADD R24, R19, R24 ;  /* 0x0000001813187221 */ /* 0x008fe20000000000 */
[----:B0-----:R-:W-:-:S04]  /*0f30*/  FADD R25, R20, R25 ;  /* 0x0000001914197221 */ /* 0x001fc80000000000 */
[----:B------:R-:W0:Y:S04]  /*0f40*/  SHFL.BFLY PT, R19, R24, 0x8, 0x1f ;  /* 0x0d001f0018137f89 */ /* 0x000e2800000e0000 */
[----:B------:R-:W3:Y:S01]  /*0f50*/  SHFL.BFLY PT, R18, R25, 0x8, 0x1f ;  /* 0x0d001f0019127f89 */ /* 0x000ee200000e0000 */
[----:B-1----:R-:W-:Y:S01]  /*0f60*/  FADD R16, R21, R16 ;  /* 0x0000001015107221 */ /* 0x002fe20000000000 */
[----:B--2---:R-:W-:-:S04]  /*0f70*/  FADD R26, R10, R17 ;  /* 0x000000110a1a7221 */ /* 0x004fc80000000000 */
[----:B------:R-:W1:Y:S04]  /*0f80*/  SHFL.BFLY PT, R17, R16, 0x4, 0x1f ;  /* 0x0c801f0010117f89 */ /* 0x000e6800000e0000 */
[----:B------:R-:W2:Y:S01]  /*0f90*/  SHFL.BFLY PT, R27, R26, 0x8, 0x1f ;  /* 0x0d001f001a1b7f89 */ /* 0x000ea200000e0000 */
[----:B0-----:R-:W-:Y:S01]  /*0fa0*/  FADD R19, R24, R19 ;  /* 0x0000001318137221 */ /* 0x001fe20000000000 */
[----:B---3--:R-:W-:-:S04]  /*0fb0*/  FADD R20, R25, R18 ;  /* 0x0000001219147221 */ /* 0x008fc80000000000 */
        /* <DEDUP_REMOVED lines=14> */
[----:B0-----:R-:W-:-:S05]  /*10a0*/  FADD R21, R18, R21 ;  /* 0x0000001512157221 */ /* 0x001fca0000000000 */
[----:B------:R-:W0:Y:S01]  /*10b0*/  SHFL.BFLY PT, R16, R21, 0x1, 0x1f ;  /* 0x0c201f0015107f89 */ /* 0x000e2200000e0000 */
[----:B---3--:R-:W-:-:S05]  /*10c0*/  FADD R25, R24, R25 ;  /* 0x0000001918197221 */ /* 0x008fca0000000000 */
[----:B------:R-:W3:Y:S01]  /*10d0*/  SHFL.BFLY PT, R20, R25, 0x1, 0x1f ;  /* 0x0c201f0019147f89 */ /* 0x000ee200000e0000 */
[----:B-1----:R-:W-:Y:S01]  /*10e0*/  FADD R19, R10, R19 ;  /* 0x000000130a137221 */ /* 0x002fe20000000000 */
[----:B--2---:R-:W-:-:S04]  /*10f0*/  FADD R29, R28, R29 ;  /* 0x0000001d1c1d7221 */ /* 0x004fc80000000000 */
[C---:B------:R-:W-:Y:S01]  /*1100*/  FSETP.GT.AND P5, PT, |R19|.reuse, 8.50705917302346158658e+37, PT ;  /* 0x7e8000001300780b */ /* 0x040fe20003fa4200 */
[----:B------:R-:W1:Y:S01]  /*1110*/  SHFL.BFLY PT, R18, R29, 0x1, 0x1f ;  /* 0x0c201f001d127f89 */ /* 0x000e6200000e0000 */
[----:B------:R-:W-:Y:S01]  /*1120*/  FSETP.GEU.AND P4, PT, |R19|, 1.175494350822287508e-38, PT ;  /* 0x008000001300780b */ /* 0x000fe20003f8e200 */
[----:B0-----:R-:W-:-:S05]  /*1130*/  FADD R16, R21, R16 ;  /* 0x0000001015107221 */ /* 0x001fca0000000000 */
[----:B------:R-:W-:Y:S01]  /*1140*/  FSETP.GT.AND P6, PT, |R16|, 8.50705917302346158658e+37, PT ;  /* 0x7e8000001000780b */ /* 0x000fe20003fc4200 */
[----:B---3--:R-:W-:-:S04]  /*1150*/  FADD R20, R25, R20 ;  /* 0x0000001419147221 */ /* 0x008fc80000000000 */
[----:B------:R-:W-:Y:S01]  /*1160*/  @P5 FMUL R19, R19, 0.25 ;  /* 0x3e80000013135820 */ /* 0x000fe20000400000 */
[----:B------:R-:W-:Y:S01]  /*1170*/  @P5 FMUL R0, R0, 0.25 ;  /* 0x3e80000000005820 */ /* 0x000fe20000400000 */
[----:B------:R-:W-:Y:S01]  /*1180*/  @P5 FMUL R3, R3, 0.25 ;  /* 0x3e80000003035820 */ /* 0x000fe20000400000 */
[----:B------:R-:W-:Y:S01]  /*1190*/  FSETP.GEU.AND P5, PT, |R16|, 1.175494350822287508e-38, PT ;  /* 0x008000001000780b */ /* 0x000fe20003fae200 */
[----:B------:R-:W-:Y:S01]  /*11a0*/  @!P4 FMUL R19, R19, 16777216 ;  /* 0x4b8000001313c820 */ /* 0x000fe20000400000 */
[----:B------:R-:W-:Y:S01]  /*11b0*/  @!P4 FMUL R0, R0, 16777216 ;  /* 0x4b8000000000c820 */ /* 0x000fe20000400000 */
[----:B------:R-:W-:Y:S01]  /*11c0*/  @!P4 FMUL R3, R3, 16777216 ;  /* 0x4b8000000303c820 */ /* 0x000fe20000400000 */
[----:B------:R-:W-:Y:S01]  /*11d0*/  FSETP.GT.AND P4, PT, |R20|, 8.50705917302346158658e+37, PT ;  /* 0x7e8000001400780b */ /* 0x000fe20003f84200 */
[----:B------:R-:W-:Y:S01]  /*11e0*/  @P6 FMUL R16, R16, 0.25 ;  /* 0x3e80000010106820 */ /* 0x000fe20000400000 */
[----:B------:R-:W-:Y:S01]  /*11f0*/  @P6 FMUL R2, R2, 0.25 ;  /* 0x3e80000002026820 */ /* 0x000fe20000400000 */
[----:B------:R-:W-:Y:S01]  /*1200*/  @P6 FMUL R9, R9, 0.25 ;  /* 0x3e80000009096820 */ /* 0x000fe20000400000 */
[----:B------:R-:W-:Y:S01]  /*1210*/  FSETP.GEU.AND P6, PT, |R20|, 1.175494350822287508e-38, PT ;  /* 0x008000001400780b */ /* 0x000fe20003fce200 */
[----:B-1----:R-:W-:-:S04]  /*1220*/  FADD R18, R29, R18 ;  /* 0x000000121d127221 */ /* 0x002fc80000000000 */
        /* <DEDUP_REMOVED lines=8> */
[----:B------:R-:W-:Y:S01]  /*12b0*/  @!P6 FMUL R20, R20, 16777216 ;  /* 0x4b8000001414e820 */ /* 0x000fe20000400000 */
[----:B------:R-:W0:Y:S07]  /*12c0*/  MUFU.RCP R19, R19 ;  /* 0x0000001300137308 */ /* 0x000e2e0000001000 */
[----:B------:R-:W-:Y:S01]  /*12d0*/  @P5 FMUL R18, R18, 0.25 ;  /* 0x3e80000012125820 */ /* 0x000fe20000400000 */
[----:B------:R-:W1:Y:S03]  /*12e0*/  MUFU.RCP R16, R16 ;  /* 0x0000001000107308 */ /* 0x000e660000001000 */
[----:B------:R-:W-:-:S05]  /*12f0*/  @!P4 FMUL R18, R18, 16777216 ;  /* 0x4b8000001212c820 */ /* 0x000fca0000400000 */
[----:B------:R-:W2:Y:S01]  /*1300*/  MUFU.RCP R20, R20 ;  /* 0x0000001400147308 */ /* 0x000ea20000001000 */
[----:B------:R-:W-:Y:S01]  /*1310*/  @!P6 FMUL R6, R6, 16777216 ;  /* 0x4b8000000606e820 */ /* 0x000fe20000400000 */
[----:B------:R-:W-:-:S06]  /*1320*/  @!P6 FMUL R7, R7, 16777216 ;  /* 0x4b8000000707e820 */ /* 0x000fcc0000400000 */
[----:B------:R-:W3:Y:S01]  /*1330*/  MUFU.RCP R18, R18 ;  /* 0x0000001200127308 */ /* 0x000ee20000001000 */
[C---:B0-----:R-:W-:Y:S01]  /*1340*/  FMUL R24, R19.reuse, R0 ;  /* 0x0000000013187220 */ /* 0x041fe20000400000 */
[----:B------:R-:W-:Y:S01]  /*1350*/  FMUL R25, R19, R3 ;  /* 0x0000000313197220 */ /* 0x000fe20000400000 */
[C---:B-1----:R-:W-:Y:S01]  /*1360*/  FMUL R2, R16.reuse, R2 ;  /* 0x0000000210027220 */ /* 0x042fe20000400000 */
[----:B------:R-:W-:Y:S01]  /*1370*/  FMUL R3, R16, R9 ;  /* 0x0000000910037220 */ /* 0x000fe20000400000 */
[----:B------:R-:W-:Y:S01]  /*1380*/  @P5 FMUL R8, R8, 0.25 ;  /* 0x3e80000008085820 */ /* 0x000fe20000400000 */
[----:B------:R-:W-:Y:S01]  /*1390*/  @P5 FMUL R11, R11, 0.25 ;  /* 0x3e8000000b0b5820 */ /* 0x000fe20000400000 */
[C---:B--2---:R-:W-:Y:S01]  /*13a0*/  FMUL R6, R20.reuse, R6 ;  /* 0x0000000614067220 */ /* 0x044fe20000400000 */
[----:B------:R-:W-:Y:S01]  /*13b0*/  FMUL R7, R20, R7 ;  /* 0x0000000714077220 */ /* 0x000fe20000400000 */
[----:B------:R0:W-:Y:S01]  /*13c0*/  @P3 STG.E.64 [R4.64], R24 ;  /* 0x0000001804003986 */ /* 0x0001e2000c101b04 */
[----:B------:R-:W-:Y:S01]  /*13d0*/  @!P4 FMUL R8, R8, 16777216 ;  /* 0x4b8000000808c820 */ /* 0x000fe20000400000 */
[----:B------:R-:W-:-:S02]  /*13e0*/  @!P4 FMUL R11, R11, 16777216 ;  /* 0x4b8000000b0bc820 */ /* 0x000fc40000400000 */
[----:B------:R0:W-:Y:S04]  /*13f0*/  @P0 STG.E.64 [R14.64], R2 ;  /* 0x000000020e000986 */ /* 0x0001e8000c101b04 */
[----:B------:R0:W-:Y:S01]  /*1400*/  @P2 STG.E.64 [R12.64], R6 ;  /* 0x000000060c002986 */ /* 0x0001e2000c101b04 */
[C---:B---3--:R-:W-:Y:S01]  /*1410*/  FMUL R8, R18.reuse, R8 ;  /* 0x0000000812087220 */ /* 0x048fe20000400000 */
[----:B------:R-:W-:Y:S01]  /*1420*/  FMUL R9, R18, R11 ;  /* 0x0000000b12097220 */ /* 0x000fe20000400000 */
[----:B------:R-:W-:Y:S06]  /*1430*/  @!P1 EXIT ;  /* 0x000000000000994d */ /* 0x000fec0003800000 */
[----:B------:R-:W-:Y:S01]  /*1440*/  STG.E.64 [R22.64], R8 ;  /* 0x0000000816007986 */ /* 0x000fe2000c101b04 */
[----:B------:R-:W-:Y:S05]  /*1450*/  EXIT ;  /* 0x000000000000794d */ /* 0x000fea0003800000 */
.L_x_0:
[----:B------:R-:W-:-:S00]  /*1460*/  BRA `(.L_x_0) ;  /* 0xfffffff000007947 */ /* 0x000fc0000383ffff */
[----:B------:R-:W-:-:S00]  /*1470*/  NOP ;  /* 0x0000000000007918 */ /* 0x000fc00000000000 */
        /* <DEDUP_REMOVED lines=8> */
.L_x_1:
